//
// Generated by NVIDIA NVVM Compiler
//
// Compiler Build ID: CL-36424714
// Cuda compilation tools, release 13.0, V13.0.88
// Based on NVVM 20.0.0
//

.version 9.0
.target sm_100
.address_size 64

	// .globl	_Z18count_motif_kernelPiS_S_S_S_S_S_S_i
.global .align 4 .b8 id_to_index[512] = {0, 0, 0, 0, 0, 0, 0, 0, 0, 0, 0, 0, 0, 0, 0, 0, 0, 0, 0, 0, 0, 0, 0, 0, 0, 0, 0, 0, 0, 0, 0, 0, 0, 0, 0, 0, 0, 0, 0, 0, 0, 0, 0, 0, 0, 0, 0, 0, 0, 0, 0, 0, 0, 0, 0, 0, 0, 0, 0, 0, 0, 0, 0, 0, 0, 0, 0, 0, 0, 0, 0, 0, 0, 0, 0, 0, 0, 0, 0, 0, 0, 0, 0, 0, 0, 0, 0, 0, 0, 0, 0, 0, 0, 0, 0, 0, 21, 0, 0, 0, 23, 0, 0, 0, 22, 0, 0, 0, 24, 0, 0, 0, 23, 0, 0, 0, 25, 0, 0, 0, 24, 0, 0, 0, 26, 0, 0, 0, 0, 0, 0, 0, 0, 0, 0, 0, 0, 0, 0, 0, 0, 0, 0, 0, 0, 0, 0, 0, 0, 0, 0, 0, 0, 0, 0, 0, 0, 0, 0, 0, 21, 0, 0, 0, 22, 0, 0, 0, 23, 0, 0, 0, 24, 0, 0, 0, 23, 0, 0, 0, 24, 0, 0, 0, 25, 0, 0, 0, 26, 0, 0, 0, 21, 0, 0, 0, 23, 0, 0, 0, 23, 0, 0, 0, 25, 0, 0, 0, 22, 0, 0, 0, 24, 0, 0, 0, 24, 0, 0, 0, 26, 0, 0, 0, 27, 0, 0, 0, 28, 0, 0, 0, 28, 0, 0, 0, 29, 0, 0, 0, 28, 0, 0, 0, 29, 0, 0, 0, 29, 0, 0, 0, 30, 0, 0, 0, 1, 0, 0, 0, 2, 0, 0, 0, 2, 0, 0, 0, 3, 0, 0, 0, 2, 0, 0, 0, 3, 0, 0, 0, 3, 0, 0, 0, 4, 0, 0, 0, 5, 0, 0, 0, 6, 0, 0, 0, 6, 0, 0, 0, 8, 0, 0, 0, 7, 0, 0, 0, 9, 0, 0, 0, 9, 0, 0, 0, 10, 0, 0, 0, 5, 0, 0, 0, 7, 0, 0, 0, 6, 0, 0, 0, 9, 0, 0, 0, 6, 0, 0, 0, 9, 0, 0, 0, 8, 0, 0, 0, 10, 0, 0, 0, 11, 0, 0, 0, 13, 0, 0, 0, 12, 0, 0, 0, 14, 0, 0, 0, 13, 0, 0, 0, 15, 0, 0, 0, 14, 0, 0, 0, 16, 0, 0, 0, 5, 0, 0, 0, 6, 0, 0, 0, 7, 0, 0, 0, 9, 0, 0, 0, 6, 0, 0, 0, 8, 0, 0, 0, 9, 0, 0, 0, 10, 0, 0, 0, 11, 0, 0, 0, 12, 0, 0, 0, 13, 0, 0, 0, 14, 0, 0, 0, 13, 0, 0, 0, 14, 0, 0, 0, 15, 0, 0, 0, 16, 0, 0, 0, 11, 0, 0, 0, 13, 0, 0, 0, 13, 0, 0, 0, 15, 0, 0, 0, 12, 0, 0, 0, 14, 0, 0, 0, 14, 0, 0, 0, 16, 0, 0, 0, 17, 0, 0, 0, 18, 0, 0, 0, 18, 0, 0, 0, 19, 0, 0, 0, 18, 0, 0, 0, 19, 0, 0, 0, 19, 0, 0, 0, 20};

.visible .entry _Z18count_motif_kernelPiS_S_S_S_S_S_S_i(
	.param .u64 .ptr .align 1 _Z18count_motif_kernelPiS_S_S_S_S_S_S_i_param_0,
	.param .u64 .ptr .align 1 _Z18count_motif_kernelPiS_S_S_S_S_S_S_i_param_1,
	.param .u64 .ptr .align 1 _Z18count_motif_kernelPiS_S_S_S_S_S_S_i_param_2,
	.param .u64 .ptr .align 1 _Z18count_motif_kernelPiS_S_S_S_S_S_S_i_param_3,
	.param .u64 .ptr .align 1 _Z18count_motif_kernelPiS_S_S_S_S_S_S_i_param_4,
	.param .u64 .ptr .align 1 _Z18count_motif_kernelPiS_S_S_S_S_S_S_i_param_5,
	.param .u64 .ptr .align 1 _Z18count_motif_kernelPiS_S_S_S_S_S_S_i_param_6,
	.param .u64 .ptr .align 1 _Z18count_motif_kernelPiS_S_S_S_S_S_S_i_param_7,
	.param .u32 _Z18count_motif_kernelPiS_S_S_S_S_S_S_i_param_8
)
{
	.reg .pred 	%p<30>;
	.reg .b32 	%r<82>;
	.reg .b64 	%rd<113>;

	ld.param.u64 	%rd31, [_Z18count_motif_kernelPiS_S_S_S_S_S_S_i_param_0];
	ld.param.u64 	%rd35, [_Z18count_motif_kernelPiS_S_S_S_S_S_S_i_param_1];
	ld.param.u64 	%rd36, [_Z18count_motif_kernelPiS_S_S_S_S_S_S_i_param_2];
	ld.param.u64 	%rd37, [_Z18count_motif_kernelPiS_S_S_S_S_S_S_i_param_3];
	ld.param.u64 	%rd32, [_Z18count_motif_kernelPiS_S_S_S_S_S_S_i_param_4];
	ld.param.u64 	%rd33, [_Z18count_motif_kernelPiS_S_S_S_S_S_S_i_param_5];
	ld.param.u64 	%rd38, [_Z18count_motif_kernelPiS_S_S_S_S_S_S_i_param_6];
	ld.param.u32 	%r11, [_Z18count_motif_kernelPiS_S_S_S_S_S_S_i_param_8];
	cvta.to.global.u64 	%rd1, %rd36;
	cvta.to.global.u64 	%rd2, %rd32;
	cvta.to.global.u64 	%rd3, %rd35;
	cvta.to.global.u64 	%rd4, %rd38;
	cvta.to.global.u64 	%rd5, %rd33;
	cvta.to.global.u64 	%rd6, %rd37;
	cvta.to.global.u64 	%rd7, %rd31;
	mov.u32 	%r1, %tid.x;
	setp.lt.s32 	%p1, %r11, 1;
	mov.b32 	%r81, 0;
	@%p1 bra 	$L__BB0_7;
	setp.eq.s32 	%p2, %r11, 1;
	mov.b32 	%r81, 0;
	mov.b64 	%rd112, 0;
	@%p2 bra 	$L__BB0_5;
	and.b32  	%r16, %r11, 2147483646;
	neg.s32 	%r77, %r16;
	add.s64 	%rd111, %rd7, 4;
	add.s64 	%rd110, %rd1, 4;
	add.s64 	%rd109, %rd6, 4;
	add.s64 	%rd108, %rd2, 4;
	add.s64 	%rd107, %rd5, 4;
	add.s64 	%rd106, %rd3, 4;
	add.s64 	%rd105, %rd4, 4;
	mov.b32 	%r81, 0;
$L__BB0_3:
	ld.global.u32 	%r17, [%rd111+-4];
	ld.global.u32 	%r18, [%rd109+-4];
	ld.global.u32 	%r19, [%rd107+-4];
	ld.global.u32 	%r20, [%rd105+-4];
	add.s32 	%r21, %r18, %r19;
	sub.s32 	%r22, %r17, %r21;
	add.s32 	%r23, %r22, %r20;
	ld.global.u32 	%r24, [%rd106+-4];
	ld.global.u32 	%r25, [%rd108+-4];
	add.s32 	%r26, %r25, %r18;
	sub.s32 	%r27, %r24, %r26;
	add.s32 	%r28, %r27, %r20;
	ld.global.u32 	%r29, [%rd110+-4];
	add.s32 	%r30, %r19, %r25;
	sub.s32 	%r31, %r29, %r30;
	add.s32 	%r32, %r31, %r20;
	setp.gt.s32 	%p3, %r23, 0;
	selp.u64 	%rd40, 1, 0, %p3;
	setp.gt.s32 	%p4, %r28, 0;
	selp.b64 	%rd41, 2, 0, %p4;
	or.b64  	%rd42, %rd41, %rd40;
	setp.gt.s32 	%p5, %r32, 0;
	selp.b64 	%rd43, 4, 0, %p5;
	setp.gt.s32 	%p6, %r18, %r20;
	selp.b64 	%rd44, 8, 0, %p6;
	setp.gt.s32 	%p7, %r25, %r20;
	selp.b64 	%rd45, 16, 0, %p7;
	setp.gt.s32 	%p8, %r19, %r20;
	selp.b64 	%rd46, 32, 0, %p8;
	setp.gt.s32 	%p9, %r20, 0;
	selp.b64 	%rd47, 64, 0, %p9;
	or.b64  	%rd48, %rd42, %rd45;
	or.b64  	%rd49, %rd48, %rd47;
	or.b64  	%rd50, %rd49, %rd44;
	or.b64  	%rd51, %rd50, %rd43;
	or.b64  	%rd52, %rd51, %rd46;
	shl.b64 	%rd53, %rd52, 2;
	mov.u64 	%rd54, id_to_index;
	add.s64 	%rd55, %rd54, %rd53;
	ld.global.u32 	%r33, [%rd55];
	add.s32 	%r34, %r33, -1;
	setp.eq.s32 	%p10, %r34, %r1;
	selp.u32 	%r35, 1, 0, %p10;
	add.s32 	%r36, %r81, %r35;
	ld.global.u32 	%r37, [%rd111];
	ld.global.u32 	%r38, [%rd109];
	ld.global.u32 	%r39, [%rd107];
	ld.global.u32 	%r40, [%rd105];
	add.s32 	%r41, %r38, %r39;
	sub.s32 	%r42, %r37, %r41;
	add.s32 	%r43, %r42, %r40;
	ld.global.u32 	%r44, [%rd106];
	ld.global.u32 	%r45, [%rd108];
	add.s32 	%r46, %r45, %r38;
	sub.s32 	%r47, %r44, %r46;
	add.s32 	%r48, %r47, %r40;
	ld.global.u32 	%r49, [%rd110];
	add.s32 	%r50, %r39, %r45;
	sub.s32 	%r51, %r49, %r50;
	add.s32 	%r52, %r51, %r40;
	setp.gt.s32 	%p11, %r43, 0;
	selp.u64 	%rd56, 1, 0, %p11;
	setp.gt.s32 	%p12, %r48, 0;
	selp.b64 	%rd57, 2, 0, %p12;
	or.b64  	%rd58, %rd57, %rd56;
	setp.gt.s32 	%p13, %r52, 0;
	selp.b64 	%rd59, 4, 0, %p13;
	setp.gt.s32 	%p14, %r38, %r40;
	selp.b64 	%rd60, 8, 0, %p14;
	setp.gt.s32 	%p15, %r45, %r40;
	selp.b64 	%rd61, 16, 0, %p15;
	setp.gt.s32 	%p16, %r39, %r40;
	selp.b64 	%rd62, 32, 0, %p16;
	setp.gt.s32 	%p17, %r40, 0;
	selp.b64 	%rd63, 64, 0, %p17;
	or.b64  	%rd64, %rd58, %rd61;
	or.b64  	%rd65, %rd64, %rd63;
	or.b64  	%rd66, %rd65, %rd60;
	or.b64  	%rd67, %rd66, %rd59;
	or.b64  	%rd68, %rd67, %rd62;
	shl.b64 	%rd69, %rd68, 2;
	add.s64 	%rd70, %rd54, %rd69;
	ld.global.u32 	%r53, [%rd70];
	add.s32 	%r54, %r53, -1;
	setp.eq.s32 	%p18, %r54, %r1;
	selp.u32 	%r55, 1, 0, %p18;
	add.s32 	%r81, %r36, %r55;
	add.s32 	%r77, %r77, 2;
	add.s64 	%rd111, %rd111, 8;
	add.s64 	%rd110, %rd110, 8;
	add.s64 	%rd109, %rd109, 8;
	add.s64 	%rd108, %rd108, 8;
	add.s64 	%rd107, %rd107, 8;
	add.s64 	%rd106, %rd106, 8;
	add.s64 	%rd105, %rd105, 8;
	setp.ne.s32 	%p19, %r77, 0;
	@%p19 bra 	$L__BB0_3;
	and.b32  	%r56, %r11, 2147483646;
	cvt.u64.u32 	%rd112, %r56;
$L__BB0_5:
	and.b32  	%r57, %r11, 1;
	setp.eq.b32 	%p20, %r57, 1;
	not.pred 	%p21, %p20;
	@%p21 bra 	$L__BB0_7;
	ld.param.u64 	%rd103, [_Z18count_motif_kernelPiS_S_S_S_S_S_S_i_param_5];
	ld.param.u64 	%rd102, [_Z18count_motif_kernelPiS_S_S_S_S_S_S_i_param_4];
	ld.param.u64 	%rd101, [_Z18count_motif_kernelPiS_S_S_S_S_S_S_i_param_0];
	cvta.to.global.u64 	%rd71, %rd101;
	shl.b64 	%rd72, %rd112, 2;
	add.s64 	%rd73, %rd71, %rd72;
	ld.global.u32 	%r58, [%rd73];
	add.s64 	%rd74, %rd6, %rd72;
	ld.global.u32 	%r59, [%rd74];
	cvta.to.global.u64 	%rd75, %rd103;
	add.s64 	%rd76, %rd75, %rd72;
	ld.global.u32 	%r60, [%rd76];
	add.s64 	%rd77, %rd4, %rd72;
	ld.global.u32 	%r61, [%rd77];
	add.s32 	%r62, %r59, %r60;
	sub.s32 	%r63, %r58, %r62;
	add.s32 	%r64, %r63, %r61;
	add.s64 	%rd78, %rd3, %rd72;
	ld.global.u32 	%r65, [%rd78];
	cvta.to.global.u64 	%rd79, %rd102;
	add.s64 	%rd80, %rd79, %rd72;
	ld.global.u32 	%r66, [%rd80];
	add.s32 	%r67, %r66, %r59;
	sub.s32 	%r68, %r65, %r67;
	add.s32 	%r69, %r68, %r61;
	add.s64 	%rd81, %rd1, %rd72;
	ld.global.u32 	%r70, [%rd81];
	add.s32 	%r71, %r60, %r66;
	sub.s32 	%r72, %r70, %r71;
	add.s32 	%r73, %r72, %r61;
	setp.gt.s32 	%p22, %r64, 0;
	selp.u64 	%rd82, 1, 0, %p22;
	setp.gt.s32 	%p23, %r69, 0;
	selp.b64 	%rd83, 2, 0, %p23;
	or.b64  	%rd84, %rd83, %rd82;
	setp.gt.s32 	%p24, %r73, 0;
	selp.b64 	%rd85, 4, 0, %p24;
	setp.gt.s32 	%p25, %r59, %r61;
	selp.b64 	%rd86, 8, 0, %p25;
	setp.gt.s32 	%p26, %r66, %r61;
	selp.b64 	%rd87, 16, 0, %p26;
	setp.gt.s32 	%p27, %r60, %r61;
	selp.b64 	%rd88, 32, 0, %p27;
	setp.gt.s32 	%p28, %r61, 0;
	selp.b64 	%rd89, 64, 0, %p28;
	or.b64  	%rd90, %rd84, %rd87;
	or.b64  	%rd91, %rd90, %rd89;
	or.b64  	%rd92, %rd91, %rd86;
	or.b64  	%rd93, %rd92, %rd85;
	or.b64  	%rd94, %rd93, %rd88;
	shl.b64 	%rd95, %rd94, 2;
	mov.u64 	%rd96, id_to_index;
	add.s64 	%rd97, %rd96, %rd95;
	ld.global.u32 	%r74, [%rd97];
	add.s32 	%r75, %r74, -1;
	setp.eq.s32 	%p29, %r75, %r1;
	selp.u32 	%r76, 1, 0, %p29;
	add.s32 	%r81, %r81, %r76;
$L__BB0_7:
	ld.param.u64 	%rd104, [_Z18count_motif_kernelPiS_S_S_S_S_S_S_i_param_7];
	cvta.to.global.u64 	%rd98, %rd104;
	mul.wide.u32 	%rd99, %r1, 4;
	add.s64 	%rd100, %rd98, %rd99;
	st.global.u32 	[%rd100], %r81;
	ret;

}


// ===== COMPILED SASS (sm_100) =====

	.target	sm_100

	.elftype	@"ET_EXEC"


//--------------------- .note.nv.tkinfo           --------------------------
	.section	.note.nv.tkinfo,"",@"SHT_NOTE"
	.sectionflags	@"SHF_NOTE_NV_TKINFO"
	.tkinfo
        /*0018*/ 	.word	0x00000002
        /*0030*/ 	.string	""
        /*0030*/ 	.string	"ptxas"
        /*0030*/ 	.string	"Cuda compilation tools, release 13.0, V13.0.88"
        /*0030*/ 	.string	"Build cuda_13.0.r13.0/compiler.36424714_0"
        /*0030*/ 	.string	"-arch sm_100 -m 64 "



//--------------------- .note.nv.cuinfo           --------------------------
	.section	.note.nv.cuinfo,"",@"SHT_NOTE"
	.sectionflags	@"SHF_NOTE_NV_CUINFO"
        /*0018*/ 	.short	0x0002
        /*001a*/ 	.short	0x0064
        /*001c*/ 	.short	0x0082
	.zero		2


//--------------------- .nv.info                  --------------------------
	.section	.nv.info,"",@"SHT_CUDA_INFO"
	.align	4


	//----- nvinfo : EIATTR_REGCOUNT
	.align		4
        /*0000*/ 	.byte	0x04, 0x2f
        /*0002*/ 	.short	(.L_2 - .L_1)
	.align		4
.L_1:
        /*0004*/ 	.word	index@(_Z18count_motif_kernelPiS_S_S_S_S_S_S_i)
        /*0008*/ 	.word	0x0000001e


	//----- nvinfo : EIATTR_FRAME_SIZE
	.align		4
.L_2:
        /*000c*/ 	.byte	0x04, 0x11
        /*000e*/ 	.short	(.L_4 - .L_3)
	.align		4
.L_3:
        /*0010*/ 	.word	index@(_Z18count_motif_kernelPiS_S_S_S_S_S_S_i)
        /*0014*/ 	.word	0x00000000


	//----- nvinfo : EIATTR_MIN_STACK_SIZE
	.align		4
.L_4:
        /*0018*/ 	.byte	0x04, 0x12
        /*001a*/ 	.short	(.L_6 - .L_5)
	.align		4
.L_5:
        /*001c*/ 	.word	index@(_Z18count_motif_kernelPiS_S_S_S_S_S_S_i)
        /*0020*/ 	.word	0x00000000
.L_6:


//--------------------- .nv.compat                --------------------------
	.section	.nv.compat,"",@"SHT_CUDA_COMPAT_INFO"
	.align	4
        /*0000*/ 	.byte	0x02, 0x09, 0x00, 0x00, 0x02, 0x02, 0x01, 0x00, 0x02, 0x05, 0x05, 0x00, 0x03, 0x07, 0x01, 0x01
        /*0010*/ 	.byte	0x02, 0x03, 0x00, 0x00, 0x02, 0x06, 0x01, 0x00, 0x04, 0x0b, 0x08, 0x00, 0x09, 0x00, 0x00, 0x00
        /*0020*/ 	.byte	0x00, 0x00, 0x00, 0x00


//--------------------- .nv.info._Z18count_motif_kernelPiS_S_S_S_S_S_S_i --------------------------
	.section	.nv.info._Z18count_motif_kernelPiS_S_S_S_S_S_S_i,"",@"SHT_CUDA_INFO"
	.sectionflags	@""
	.align	4


	//----- nvinfo : EIATTR_CUDA_API_VERSION
	.align		4
        /*0000*/ 	.byte	0x04, 0x37
        /*0002*/ 	.short	(.L_8 - .L_7)
.L_7:
        /*0004*/ 	.word	0x00000082


	//----- nvinfo : EIATTR_KPARAM_INFO
	.align		4
.L_8:
        /*0008*/ 	.byte	0x04, 0x17
        /*000a*/ 	.short	(.L_10 - .L_9)
.L_9:
        /*000c*/ 	.word	0x00000000
        /*0010*/ 	.short	0x0008
        /*0012*/ 	.short	0x0040
        /*0014*/ 	.byte	0x00, 0xf0, 0x11, 0x00


	//----- nvinfo : EIATTR_KPARAM_INFO
	.align		4
.L_10:
        /*0018*/ 	.byte	0x04, 0x17
        /*001a*/ 	.short	(.L_12 - .L_11)
.L_11:
        /*001c*/ 	.word	0x00000000
        /*0020*/ 	.short	0x0007
        /*0022*/ 	.short	0x0038
        /*0024*/ 	.byte	0x00, 0xf5, 0x21, 0x00


	//----- nvinfo : EIATTR_KPARAM_INFO
	.align		4
.L_12:
        /*0028*/ 	.byte	0x04, 0x17
        /*002a*/ 	.short	(.L_14 - .L_13)
.L_13:
        /*002c*/ 	.word	0x00000000
        /*0030*/ 	.short	0x0006
        /*0032*/ 	.short	0x0030
        /*0034*/ 	.byte	0x00, 0xf5, 0x21, 0x00


	//----- nvinfo : EIATTR_KPARAM_INFO
	.align		4
.L_14:
        /*0038*/ 	.byte	0x04, 0x17
        /*003a*/ 	.short	(.L_16 - .L_15)
.L_15:
        /*003c*/ 	.word	0x00000000
        /*0040*/ 	.short	0x0005
        /*0042*/ 	.short	0x0028
        /*0044*/ 	.byte	0x00, 0xf5, 0x21, 0x00


	//----- nvinfo : EIATTR_KPARAM_INFO
	.align		4
.L_16:
        /*0048*/ 	.byte	0x04, 0x17
        /*004a*/ 	.short	(.L_18 - .L_17)
.L_17:
        /*004c*/ 	.word	0x00000000
        /*0050*/ 	.short	0x0004
        /*0052*/ 	.short	0x0020
        /*0054*/ 	.byte	0x00, 0xf5, 0x21, 0x00


	//----- nvinfo : EIATTR_KPARAM_INFO
	.align		4
.L_18:
        /*0058*/ 	.byte	0x04, 0x17
        /*005a*/ 	.short	(.L_20 - .L_19)
.L_19:
        /*005c*/ 	.word	0x00000000
        /*0060*/ 	.short	0x0003
        /*0062*/ 	.short	0x0018
        /*0064*/ 	.byte	0x00, 0xf5, 0x21, 0x00


	//----- nvinfo : EIATTR_KPARAM_INFO
	.align		4
.L_20:
        /*0068*/ 	.byte	0x04, 0x17
        /*006a*/ 	.short	(.L_22 - .L_21)
.L_21:
        /*006c*/ 	.word	0x00000000
        /*0070*/ 	.short	0x0002
        /*0072*/ 	.short	0x0010
        /*0074*/ 	.byte	0x00, 0xf5, 0x21, 0x00


	//----- nvinfo : EIATTR_KPARAM_INFO
	.align		4
.L_22:
        /*0078*/ 	.byte	0x04, 0x17
        /*007a*/ 	.short	(.L_24 - .L_23)
.L_23:
        /*007c*/ 	.word	0x00000000
        /*0080*/ 	.short	0x0001
        /*0082*/ 	.short	0x0008
        /*0084*/ 	.byte	0x00, 0xf5, 0x21, 0x00


	//----- nvinfo : EIATTR_KPARAM_INFO
	.align		4
.L_24:
        /*0088*/ 	.byte	0x04, 0x17
        /*008a*/ 	.short	(.L_26 - .L_25)
.L_25:
        /*008c*/ 	.word	0x00000000
        /*0090*/ 	.short	0x0000
        /*0092*/ 	.short	0x0000
        /*0094*/ 	.byte	0x00, 0xf5, 0x21, 0x00


	//----- nvinfo : EIATTR_SPARSE_MMA_MASK
	.align		4
.L_26:
        /*0098*/ 	.byte	0x03, 0x50
        /*009a*/ 	.short	0x0000


	//----- nvinfo : EIATTR_MAXREG_COUNT
	.align		4
        /*009c*/ 	.byte	0x03, 0x1b
        /*009e*/ 	.short	0x00ff


	//----- nvinfo : EIATTR_MERCURY_ISA_VERSION
	.align		4
        /*00a0*/ 	.byte	0x03, 0x5f
        /*00a2*/ 	.short	0x0101


	//----- nvinfo : EIATTR_VRC_CTA_INIT_COUNT
	.align		4
        /*00a4*/ 	.byte	0x02, 0x4a
	.zero		1
	.zero		1


	//----- nvinfo : EIATTR_EXIT_INSTR_OFFSETS
	.align		4
        /*00a8*/ 	.byte	0x04, 0x1c
        /*00aa*/ 	.short	(.L_28 - .L_27)


	//   ....[0]....
.L_27:
        /*00ac*/ 	.word	0x00000db0


	//----- nvinfo : EIATTR_CBANK_PARAM_SIZE
	.align		4
.L_28:
        /*00b0*/ 	.byte	0x03, 0x19
        /*00b2*/ 	.short	0x0044


	//----- nvinfo : EIATTR_PARAM_CBANK
	.align		4
        /*00b4*/ 	.byte	0x04, 0x0a
        /*00b6*/ 	.short	(.L_30 - .L_29)
	.align		4
.L_29:
        /*00b8*/ 	.word	index@(.nv.constant0._Z18count_motif_kernelPiS_S_S_S_S_S_S_i)
        /*00bc*/ 	.short	0x0380
        /*00be*/ 	.short	0x0044


	//----- nvinfo : EIATTR_SW_WAR
	.align		4
.L_30:
        /*00c0*/ 	.byte	0x04, 0x36
        /*00c2*/ 	.short	(.L_32 - .L_31)
.L_31:
        /*00c4*/ 	.word	0x00000008
.L_32:


//--------------------- .nv.callgraph             --------------------------
	.section	.nv.callgraph,"",@"SHT_CUDA_CALLGRAPH"
	.align	4
	.sectionentsize	8
	.align		4
        /*0000*/ 	.word	0x00000000
	.align		4
        /*0004*/ 	.word	0xffffffff
	.align		4
        /*0008*/ 	.word	0x00000000
	.align		4
        /*000c*/ 	.word	0xfffffffe
	.align		4
        /*0010*/ 	.word	0x00000000
	.align		4
        /*0014*/ 	.word	0xfffffffd
	.align		4
        /*0018*/ 	.word	0x00000000
	.align		4
        /*001c*/ 	.word	0xfffffffc


//--------------------- .nv.constant4             --------------------------
	.section	.nv.constant4,"a",@progbits
	.align	8
	.align		8
.nv.constant4:
        /*0000*/ 	.dword	id_to_index


//--------------------- .text._Z18count_motif_kernelPiS_S_S_S_S_S_S_i --------------------------
	.section	.text._Z18count_motif_kernelPiS_S_S_S_S_S_S_i,"ax",@progbits
	.align	128
        .global         _Z18count_motif_kernelPiS_S_S_S_S_S_S_i
        .type           _Z18count_motif_kernelPiS_S_S_S_S_S_S_i,@function
        .size           _Z18count_motif_kernelPiS_S_S_S_S_S_S_i,(.L_x_4 - _Z18count_motif_kernelPiS_S_S_S_S_S_S_i)
        .other          _Z18count_motif_kernelPiS_S_S_S_S_S_S_i,@"STO_CUDA_ENTRY STV_DEFAULT"
_Z18count_motif_kernelPiS_S_S_S_S_S_S_i:
.text._Z18count_motif_kernelPiS_S_S_S_S_S_S_i:
[----:B------:R-:W-:Y:S01]  /*0000*/  LDC R1, c[0x0][0x37c] ;  /* 0x0000df00ff017b82 */ /* 0x000fe20000000800 */
[----:B------:R-:W0:Y:S01]  /*0010*/  LDCU UR19, c[0x0][0x3c0] ;  /* 0x00007800ff1377ac */ /* 0x000e220008000800 */
[----:B------:R-:W1:Y:S01]  /*0020*/  S2R R18, SR_TID.X ;  /* 0x0000000000127919 */ /* 0x000e620000002100 */
[----:B------:R-:W-:Y:S01]  /*0030*/  IMAD.MOV.U32 R0, RZ, RZ, RZ ;  /* 0x000000ffff007224 */ /* 0x000fe200078e00ff */
[----:B------:R-:W2:Y:S01]  /*0040*/  LDCU.64 UR20, c[0x0][0x358] ;  /* 0x00006b00ff1477ac */ /* 0x000ea20008000a00 */
[----:B0-----:R-:W-:-:S09]  /*0050*/  UISETP.GE.AND UP0, UPT, UR19, 0x1, UPT ;  /* 0x000000011300788c */ /* 0x001fd2000bf06270 */
[----:B--2---:R-:W-:Y:S05]  /*0060*/  BRA.U !UP0, `(.L_x_0) ;  /* 0x0000000d08447547 */ /* 0x004fea000b800000 */
[----:B------:R-:W-:Y:S01]  /*0070*/  UISETP.NE.AND UP0, UPT, UR19, 0x1, UPT ;  /* 0x000000011300788c */ /* 0x000fe2000bf05270 */
[----:B------:R-:W-:Y:S01]  /*0080*/  IMAD.MOV.U32 R0, RZ, RZ, RZ ;  /* 0x000000ffff007224 */ /* 0x000fe200078e00ff */
[----:B------:R-:W-:Y:S01]  /*0090*/  UMOV UR4, URZ ;  /* 0x000000ff00047c82 */ /* 0x000fe20008000000 */
[----:B------:R-:W-:-:S06]  /*00a0*/  UMOV UR5, URZ ;  /* 0x000000ff00057c82 */ /* 0x000fcc0008000000 */
[----:B------:R-:W-:Y:S05]  /*00b0*/  BRA.U !UP0, `(.L_x_1) ;  /* 0x0000000908007547 */ /* 0x000fea000b800000 */
[----:B------:R-:W0:Y:S01]  /*00c0*/  LDCU.128 UR8, c[0x0][0x380] ;  /* 0x00007000ff0877ac */ /* 0x000e220008000c00 */
[----:B------:R-:W2:Y:S01]  /*00d0*/  LDC.64 R2, c[0x4][RZ] ;  /* 0x01000000ff027b82 */ /* 0x000ea20000000a00 */
[----:B------:R-:W-:Y:S01]  /*00e0*/  IMAD.MOV.U32 R0, RZ, RZ, RZ ;  /* 0x000000ffff007224 */ /* 0x000fe200078e00ff */
[----:B------:R-:W3:Y:S01]  /*00f0*/  LDCU.128 UR24, c[0x0][0x390] ;  /* 0x00007200ff1877ac */ /* 0x000ee20008000c00 */
[----:B------:R-:W4:Y:S01]  /*0100*/  LDCU.128 UR28, c[0x0][0x3a0] ;  /* 0x00007400ff1c77ac */ /* 0x000f220008000c00 */
[----:B------:R-:W5:Y:S01]  /*0110*/  LDCU.64 UR22, c[0x0][0x3b0] ;  /* 0x00007600ff1677ac */ /* 0x000f620008000a00 */
[----:B------:R-:W-:Y:S02]  /*0120*/  ULOP3.LUT UR4, UR19, 0x7ffffffe, URZ, 0xc0, !UPT ;  /* 0x7ffffffe13047892 */ /* 0x000fe4000f8ec0ff */
[----:B0-----:R-:W-:Y:S02]  /*0130*/  UIADD3 UR17, UP0, UPT, UR8, 0x4, URZ ;  /* 0x0000000408117890 */ /* 0x001fe4000ff1e0ff */
[----:B------:R-:W-:-:S02]  /*0140*/  UIADD3 UR7, UP1, UPT, UR10, 0x4, URZ ;  /* 0x000000040a077890 */ /* 0x000fc4000ff3e0ff */
[----:B------:R-:W-:Y:S02]  /*0150*/  UIADD3.X UR18, UPT, UPT, URZ, UR9, URZ, UP0, !UPT ;  /* 0x00000009ff127290 */ /* 0x000fe400087fe4ff */
[----:B---3--:R-:W-:Y:S01]  /*0160*/  UIADD3 UR15, UP0, UPT, UR24, 0x4, URZ ;  /* 0x00000004180f7890 */ /* 0x008fe2000ff1e0ff */
[----:B------:R-:W-:Y:S01]  /*0170*/  IMAD.U32 R4, RZ, RZ, UR17 ;  /* 0x00000011ff047e24 */ /* 0x000fe2000f8e00ff */
[----:B------:R-:W-:Y:S01]  /*0180*/  UIADD3.X UR8, UPT, UPT, URZ, UR11, URZ, UP1, !UPT ;  /* 0x0000000bff087290 */ /* 0x000fe20008ffe4ff */
[----:B------:R-:W-:Y:S01]  /*0190*/  IMAD.U32 R12, RZ, RZ, UR7 ;  /* 0x00000007ff0c7e24 */ /* 0x000fe2000f8e00ff */
[----:B------:R-:W-:Y:S01]  /*01a0*/  UIADD3.X UR16, UPT, UPT, URZ, UR25, URZ, UP0, !UPT ;  /* 0x00000019ff107290 */ /* 0x000fe200087fe4ff */
[----:B------:R-:W-:Y:S01]  /*01b0*/  IMAD.U32 R5, RZ, RZ, UR18 ;  /* 0x00000012ff057e24 */ /* 0x000fe2000f8e00ff */
[----:B------:R-:W-:Y:S01]  /*01c0*/  UIADD3 UR13, UP1, UPT, UR26, 0x4, URZ ;  /* 0x000000041a0d7890 */ /* 0x000fe2000ff3e0ff */
[----:B------:R-:W-:Y:S01]  /*01d0*/  IMAD.U32 R16, RZ, RZ, UR15 ;  /* 0x0000000fff107e24 */ /* 0x000fe2000f8e00ff */
[----:B----4-:R-:W-:Y:S01]  /*01e0*/  UIADD3 UR11, UP2, UPT, UR28, 0x4, URZ ;  /* 0x000000041c0b7890 */ /* 0x010fe2000ff5e0ff */
[----:B------:R-:W-:Y:S01]  /*01f0*/  IMAD.U32 R13, RZ, RZ, UR8 ;  /* 0x00000008ff0d7e24 */ /* 0x000fe2000f8e00ff */
[----:B------:R-:W-:Y:S01]  /*0200*/  UIADD3 UR9, UP3, UPT, UR30, 0x4, URZ ;  /* 0x000000041e097890 */ /* 0x000fe2000ff7e0ff */
[----:B------:R-:W-:Y:S01]  /*0210*/  IMAD.U32 R17, RZ, RZ, UR16 ;  /* 0x00000010ff117e24 */ /* 0x000fe2000f8e00ff */
[----:B-----5:R-:W-:Y:S01]  /*0220*/  UIADD3 UR5, UP0, UPT, UR22, 0x4, URZ ;  /* 0x0000000416057890 */ /* 0x020fe2000ff1e0ff */
[----:B------:R-:W-:Y:S01]  /*0230*/  IMAD.U32 R6, RZ, RZ, UR13 ;  /* 0x0000000dff067e24 */ /* 0x000fe2000f8e00ff */
[----:B------:R-:W-:Y:S01]  /*0240*/  UIADD3.X UR14, UPT, UPT, URZ, UR27, URZ, UP1, !UPT ;  /* 0x0000001bff0e7290 */ /* 0x000fe20008ffe4ff */
[----:B------:R-:W-:Y:S01]  /*0250*/  IMAD.U32 R8, RZ, RZ, UR11 ;  /* 0x0000000bff087e24 */ /* 0x000fe2000f8e00ff */
[----:B------:R-:W-:Y:S01]  /*0260*/  UIADD3.X UR12, UPT, UPT, URZ, UR29, URZ, UP2, !UPT ;  /* 0x0000001dff0c7290 */ /* 0x000fe200097fe4ff */
[----:B------:R-:W-:Y:S01]  /*0270*/  IMAD.U32 R10, RZ, RZ, UR9 ;  /* 0x00000009ff0a7e24 */ /* 0x000fe2000f8e00ff */
[----:B------:R-:W-:Y:S01]  /*0280*/  UIADD3.X UR10, UPT, UPT, URZ, UR31, URZ, UP3, !UPT ;  /* 0x0000001fff0a7290 */ /* 0x000fe20009ffe4ff */
[----:B------:R-:W-:Y:S01]  /*0290*/  IMAD.U32 R14, RZ, RZ, UR5 ;  /* 0x00000005ff0e7e24 */ /* 0x000fe2000f8e00ff */
[----:B------:R-:W-:Y:S01]  /*02a0*/  UIADD3.X UR6, UPT, UPT, URZ, UR23, URZ, UP0, !UPT ;  /* 0x00000017ff067290 */ /* 0x000fe200087fe4ff */
[----:B------:R-:W-:Y:S01]  /*02b0*/  IMAD.U32 R7, RZ, RZ, UR14 ;  /* 0x0000000eff077e24 */ /* 0x000fe2000f8e00ff */
[----:B------:R-:W-:Y:S01]  /*02c0*/  UIADD3 UR22, UPT, UPT, -UR4, URZ, URZ ;  /* 0x000000ff04167290 */ /* 0x000fe2000fffe1ff */
[----:B------:R-:W-:-:S02]  /*02d0*/  IMAD.U32 R9, RZ, RZ, UR12 ;  /* 0x0000000cff097e24 */ /* 0x000fc4000f8e00ff */
[----:B------:R-:W-:Y:S02]  /*02e0*/  IMAD.U32 R11, RZ, RZ, UR10 ;  /* 0x0000000aff0b7e24 */ /* 0x000fe4000f8e00ff */
[----:B--2---:R-:W-:-:S07]  /*02f0*/  IMAD.U32 R15, RZ, RZ, UR6 ;  /* 0x00000006ff0f7e24 */ /* 0x004fce000f8e00ff */
.L_x_2:
[----:B------:R-:W2:Y:S04]  /*0300*/  LDG.E R24, desc[UR20][R4.64+-0x4] ;  /* 0xfffffc1404187981 */ /* 0x000ea8000c1e1900 */
[----:B------:R-:W2:Y:S04]  /*0310*/  LDG.E R21, desc[UR20][R6.64+-0x4] ;  /* 0xfffffc1406157981 */ /* 0x000ea8000c1e1900 */
[----:B------:R-:W2:Y:S04]  /*0320*/  LDG.E R19, desc[UR20][R10.64+-0x4] ;  /* 0xfffffc140a137981 */ /* 0x000ea8000c1e1900 */
[----:B------:R-:W3:Y:S04]  /*0330*/  LDG.E R23, desc[UR20][R12.64+-0x4] ;  /* 0xfffffc140c177981 */ /* 0x000ee8000c1e1900 */
[----:B------:R-:W3:Y:S04]  /*0340*/  LDG.E R20, desc[UR20][R8.64+-0x4] ;  /* 0xfffffc1408147981 */ /* 0x000ee8000c1e1900 */
[----:B------:R-:W4:Y:S04]  /*0350*/  LDG.E R22, desc[UR20][R14.64+-0x4] ;  /* 0xfffffc140e167981 */ /* 0x000f28000c1e1900 */
[----:B------:R-:W5:Y:S04]  /*0360*/  LDG.E R26, desc[UR20][R16.64+-0x4] ;  /* 0xfffffc14101a7981 */ /* 0x000f68000c1e1900 */
[----:B------:R-:W5:Y:S01]  /*0370*/  LDG.E R27, desc[UR20][R4.64] ;  /* 0x00000014041b7981 */ /* 0x000f62000c1e1900 */
[----:B--2---:R-:W-:-:S02]  /*0380*/  IADD3 R25, PT, PT, R24, -R21, -R19 ;  /* 0x8000001518197210 */ /* 0x004fc40007ffe813 */
[----:B---3--:R-:W-:-:S03]  /*0390*/  IADD3 R23, PT, PT, R23, -R20, -R21 ;  /* 0x8000001417177210 */ /* 0x008fc60007ffe815 */
[C---:B----4-:R-:W-:Y:S01]  /*03a0*/  IMAD.IADD R25, R22.reuse, 0x1, R25 ;  /* 0x0000000116197824 */ /* 0x050fe200078e0219 */
[-C--:B------:R-:W-:Y:S01]  /*03b0*/  ISETP.GT.AND P0, PT, R21, R22.reuse, PT ;  /* 0x000000161500720c */ /* 0x080fe20003f04270 */
[----:B------:R-:W-:Y:S01]  /*03c0*/  IMAD.IADD R23, R22, 0x1, R23 ;  /* 0x0000000116177824 */ /* 0x000fe200078e0217 */
[----:B------:R-:W-:Y:S02]  /*03d0*/  ISETP.GT.AND P3, PT, R20, R22, PT ;  /* 0x000000161400720c */ /* 0x000fe40003f64270 */
[----:B-----5:R-:W-:Y:S02]  /*03e0*/  IADD3 R21, PT, PT, R26, -R19, -R20 ;  /* 0x800000131a157210 */ /* 0x020fe40007ffe814 */
[----:B------:R-:W-:Y:S01]  /*03f0*/  ISETP.GT.AND P1, PT, R25, RZ, PT ;  /* 0x000000ff1900720c */ /* 0x000fe20003f24270 */
[----:B------:R-:W2:Y:S01]  /*0400*/  LDG.E R26, desc[UR20][R16.64] ;  /* 0x00000014101a7981 */ /* 0x000ea2000c1e1900 */
[----:B------:R-:W-:Y:S01]  /*0410*/  ISETP.GT.AND P2, PT, R23, RZ, PT ;  /* 0x000000ff1700720c */ /* 0x000fe20003f44270 */
[----:B------:R-:W-:Y:S01]  /*0420*/  IMAD.IADD R21, R22, 0x1, R21 ;  /* 0x0000000116157824 */ /* 0x000fe200078e0215 */
[----:B------:R-:W-:Y:S01]  /*0430*/  SEL R20, RZ, 0x10, !P3 ;  /* 0x00000010ff147807 */ /* 0x000fe20005800000 */
[----:B------:R-:W3:Y:S01]  /*0440*/  LDG.E R25, desc[UR20][R12.64] ;  /* 0x000000140c197981 */ /* 0x000ee2000c1e1900 */
[----:B------:R-:W-:-:S02]  /*0450*/  SEL R24, RZ, 0x1, !P1 ;  /* 0x00000001ff187807 */ /* 0x000fc40004800000 */
[----:B------:R-:W-:Y:S02]  /*0460*/  SEL R23, RZ, 0x2, !P2 ;  /* 0x00000002ff177807 */ /* 0x000fe40005000000 */
[----:B------:R-:W-:Y:S02]  /*0470*/  ISETP.GT.AND P3, PT, R22, RZ, PT ;  /* 0x000000ff1600720c */ /* 0x000fe40003f64270 */
[----:B------:R-:W-:Y:S02]  /*0480*/  ISETP.GT.AND P2, PT, R19, R22, PT ;  /* 0x000000161300720c */ /* 0x000fe40003f44270 */
[----:B------:R-:W-:Y:S02]  /*0490*/  LOP3.LUT R19, R20, R23, R24, 0xfe, !PT ;  /* 0x0000001714137212 */ /* 0x000fe400078efe18 */
[----:B------:R-:W-:Y:S01]  /*04a0*/  ISETP.GT.AND P1, PT, R21, RZ, PT ;  /* 0x000000ff1500720c */ /* 0x000fe20003f24270 */
[----:B------:R-:W4:Y:S01]  /*04b0*/  LDG.E R24, desc[UR20][R6.64] ;  /* 0x0000001406187981 */ /* 0x000f22000c1e1900 */
[----:B------:R-:W-:-:S02]  /*04c0*/  SEL R21, RZ, 0x8, !P0 ;  /* 0x00000008ff157807 */ /* 0x000fc40004000000 */
[----:B------:R-:W-:Y:S02]  /*04d0*/  SEL R20, RZ, 0x40, !P3 ;  /* 0x00000040ff147807 */ /* 0x000fe40005800000 */
[----:B------:R-:W-:Y:S02]  /*04e0*/  SEL R23, RZ, 0x4, !P1 ;  /* 0x00000004ff177807 */ /* 0x000fe40004800000 */
[----:B------:R-:W-:Y:S02]  /*04f0*/  SEL R22, RZ, 0x20, !P2 ;  /* 0x00000020ff167807 */ /* 0x000fe40005000000 */
[----:B------:R-:W-:Y:S02]  /*0500*/  LOP3.LUT R21, R21, R19, R20, 0xfe, !PT ;  /* 0x0000001315157212 */ /* 0x000fe400078efe14 */
[----:B------:R-:W4:Y:S02]  /*0510*/  LDG.E R19, desc[UR20][R10.64] ;  /* 0x000000140a137981 */ /* 0x000f24000c1e1900 */
[----:B------:R-:W-:-:S02]  /*0520*/  LOP3.LUT R21, R22, R21, R23, 0xfe, !PT ;  /* 0x0000001516157212 */ /* 0x000fc400078efe17 */
[----:B------:R-:W3:Y:S04]  /*0530*/  LDG.E R23, desc[UR20][R8.64] ;  /* 0x0000001408177981 */ /* 0x000ee8000c1e1900 */
[----:B------:R-:W5:Y:S01]  /*0540*/  LDG.E R22, desc[UR20][R14.64] ;  /* 0x000000140e167981 */ /* 0x000f62000c1e1900 */
[----:B------:R-:W-:-:S04]  /*0550*/  LEA R20, P0, R21, R2, 0x2 ;  /* 0x0000000215147211 */ /* 0x000fc800078010ff */
[----:B------:R-:W-:-:S05]  /*0560*/  LEA.HI.X R21, R21, R3, RZ, 0x2, P0 ;  /* 0x0000000315157211 */ /* 0x000fca00000f14ff */
[----:B------:R0:W2:Y:S01]  /*0570*/  LDG.E R20, desc[UR20][R20.64] ;  /* 0x0000001414147981 */ /* 0x0000a2000c1e1900 */
[----:B----4-:R-:W-:Y:S02]  /*0580*/  IADD3 R27, PT, PT, R27, -R24, -R19 ;  /* 0x800000181b1b7210 */ /* 0x010fe40007ffe813 */
[----:B---3--:R-:W-:-:S03]  /*0590*/  IADD3 R25, PT, PT, R25, -R23, -R24 ;  /* 0x8000001719197210 */ /* 0x008fc60007ffe818 */
[C---:B-----5:R-:W-:Y:S02]  /*05a0*/  IMAD.IADD R27, R22.reuse, 0x1, R27 ;  /* 0x00000001161b7824 */ /* 0x060fe400078e021b */
[----:B------:R-:W-:Y:S01]  /*05b0*/  IMAD.IADD R25, R22, 0x1, R25 ;  /* 0x0000000116197824 */ /* 0x000fe200078e0219 */
[-C--:B------:R-:W-:Y:S02]  /*05c0*/  ISETP.GT.AND P3, PT, R23, R22.reuse, PT ;  /* 0x000000161700720c */ /* 0x080fe40003f64270 */
[----:B------:R-:W-:Y:S02]  /*05d0*/  ISETP.GT.AND P1, PT, R27, RZ, PT ;  /* 0x000000ff1b00720c */ /* 0x000fe40003f24270 */
[----:B------:R-:W-:Y:S02]  /*05e0*/  ISETP.GT.AND P2, PT, R25, RZ, PT ;  /* 0x000000ff1900720c */ /* 0x000fe40003f44270 */
[----:B--2---:R-:W-:Y:S02]  /*05f0*/  IADD3 R23, PT, PT, R26, -R19, -R23 ;  /* 0x800000131a177210 */ /* 0x004fe40007ffe817 */
[----:B------:R-:W-:-:S02]  /*0600*/  ISETP.GT.AND P0, PT, R24, R22, PT ;  /* 0x000000161800720c */ /* 0x000fc40003f04270 */
[----:B0-----:R-:W-:Y:S01]  /*0610*/  SEL R21, RZ, 0x10, !P3 ;  /* 0x00000010ff157807 */ /* 0x001fe20005800000 */
[C---:B------:R-:W-:Y:S01]  /*0620*/  IMAD.IADD R23, R22.reuse, 0x1, R23 ;  /* 0x0000000116177824 */ /* 0x040fe200078e0217 */
[----:B------:R-:W-:Y:S02]  /*0630*/  SEL R25, RZ, 0x1, !P1 ;  /* 0x00000001ff197807 */ /* 0x000fe40004800000 */
[----:B------:R-:W-:Y:S02]  /*0640*/  SEL R24, RZ, 0x2, !P2 ;  /* 0x00000002ff187807 */ /* 0x000fe40005000000 */
[----:B------:R-:W-:Y:S02]  /*0650*/  ISETP.GT.AND P2, PT, R22, RZ, PT ;  /* 0x000000ff1600720c */ /* 0x000fe40003f44270 */
[----:B------:R-:W-:Y:S02]  /*0660*/  ISETP.GT.AND P1, PT, R19, R22, PT ;  /* 0x000000161300720c */ /* 0x000fe40003f24270 */
[----:B------:R-:W-:-:S02]  /*0670*/  LOP3.LUT R19, R21, R24, R25, 0xfe, !PT ;  /* 0x0000001815137212 */ /* 0x000fc400078efe19 */
[----:B------:R-:W-:Y:S02]  /*0680*/  SEL R21, RZ, 0x8, !P0 ;  /* 0x00000008ff157807 */ /* 0x000fe40004000000 */
[----:B------:R-:W-:Y:S02]  /*0690*/  SEL R22, RZ, 0x40, !P2 ;  /* 0x00000040ff167807 */ /* 0x000fe40005000000 */
[----:B------:R-:W-:Y:S02]  /*06a0*/  ISETP.GT.AND P0, PT, R23, RZ, PT ;  /* 0x000000ff1700720c */ /* 0x000fe40003f04270 */
[----:B------:R-:W-:Y:S02]  /*06b0*/  LOP3.LUT R19, R21, R19, R22, 0xfe, !PT ;  /* 0x0000001315137212 */ /* 0x000fe400078efe16 */
[----:B------:R-:W-:Y:S02]  /*06c0*/  SEL R22, RZ, 0x20, !P1 ;  /* 0x00000020ff167807 */ /* 0x000fe40004800000 */
[----:B------:R-:W-:-:S04]  /*06d0*/  SEL R21, RZ, 0x4, !P0 ;  /* 0x00000004ff157807 */ /* 0x000fc80004000000 */
[----:B------:R-:W-:-:S04]  /*06e0*/  LOP3.LUT R19, R22, R19, R21, 0xfe, !PT ;  /* 0x0000001316137212 */ /* 0x000fc800078efe15 */
[----:B------:R-:W-:-:S04]  /*06f0*/  LEA R22, P0, R19, R2, 0x2 ;  /* 0x0000000213167211 */ /* 0x000fc800078010ff */
[----:B------:R-:W-:-:S05]  /*0700*/  LEA.HI.X R23, R19, R3, RZ, 0x2, P0 ;  /* 0x0000000313177211 */ /* 0x000fca00000f14ff */
[----:B------:R-:W2:Y:S01]  /*0710*/  LDG.E R22, desc[UR20][R22.64] ;  /* 0x0000001416167981 */ /* 0x000ea2000c1e1900 */
[----:B------:R-:W-:Y:S01]  /*0720*/  VIADD R19, R20, 0xffffffff ;  /* 0xffffffff14137836 */ /* 0x000fe20000000000 */
[----:B------:R-:W-:Y:S02]  /*0730*/  IADD3 R4, P1, PT, R4, 0x8, RZ ;  /* 0x0000000804047810 */ /* 0x000fe40007f3e0ff */
[----:B------:R-:W-:Y:S02]  /*0740*/  IADD3 R16, P2, PT, R16, 0x8, RZ ;  /* 0x0000000810107810 */ /* 0x000fe40007f5e0ff */
[----:B-1----:R-:W-:Y:S01]  /*0750*/  ISETP.NE.AND P0, PT, R19, R18, PT ;  /* 0x000000121300720c */ /* 0x002fe20003f05270 */
[----:B------:R-:W-:Y:S01]  /*0760*/  UIADD3 UR22, UPT, UPT, UR22, 0x2, URZ ;  /* 0x0000000216167890 */ /* 0x000fe2000fffe0ff */
[----:B------:R-:W-:Y:S01]  /*0770*/  IMAD.X R5, RZ, RZ, R5, P1 ;  /* 0x000000ffff057224 */ /* 0x000fe200008e0605 */
[----:B------:R-:W-:Y:S01]  /*0780*/  IADD3 R8, P3, PT, R8, 0x8, RZ ;  /* 0x0000000808087810 */ /* 0x000fe20007f7e0ff */
[----:B------:R-:W-:Y:S01]  /*0790*/  IMAD.X R17, RZ, RZ, R17, P2 ;  /* 0x000000ffff117224 */ /* 0x000fe200010e0611 */
[----:B------:R-:W-:Y:S01]  /*07a0*/  IADD3 R6, P2, PT, R6, 0x8, RZ ;  /* 0x0000000806067810 */ /* 0x000fe20007f5e0ff */
[----:B------:R-:W-:Y:S01]  /*07b0*/  UISETP.NE.AND UP0, UPT, UR22, URZ, UPT ;  /* 0x000000ff1600728c */ /* 0x000fe2000bf05270 */
[----:B------:R-:W-:-:S02]  /*07c0*/  VIADD R19, R0, 0x1 ;  /* 0x0000000100137836 */ /* 0x000fc40000000000 */
[----:B------:R-:W-:Y:S01]  /*07d0*/  IMAD.X R9, RZ, RZ, R9, P3 ;  /* 0x000000ffff097224 */ /* 0x000fe200018e0609 */
[----:B------:R-:W-:Y:S01]  /*07e0*/  IADD3 R14, P3, PT, R14, 0x8, RZ ;  /* 0x000000080e0e7810 */ /* 0x000fe20007f7e0ff */
[----:B------:R-:W-:Y:S01]  /*07f0*/  IMAD.X R7, RZ, RZ, R7, P2 ;  /* 0x000000ffff077224 */ /* 0x000fe200010e0607 */
[----:B------:R-:W-:Y:S01]  /*0800*/  IADD3 R12, P2, PT, R12, 0x8, RZ ;  /* 0x000000080c0c7810 */ /* 0x000fe20007f5e0ff */
[----:B------:R-:W-:Y:S01]  /*0810*/  @P0 IMAD.MOV R19, RZ, RZ, R0 ;  /* 0x000000ffff130224 */ /* 0x000fe200078e0200 */
[----:B------:R-:W-:Y:S01]  /*0820*/  IADD3 R10, P0, PT, R10, 0x8, RZ ;  /* 0x000000080a0a7810 */ /* 0x000fe20007f1e0ff */
[----:B------:R-:W-:Y:S02]  /*0830*/  IMAD.X R15, RZ, RZ, R15, P3 ;  /* 0x000000ffff0f7224 */ /* 0x000fe400018e060f */
[----:B------:R-:W-:Y:S02]  /*0840*/  VIADD R0, R19, 0x1 ;  /* 0x0000000113007836 */ /* 0x000fe40000000000 */
[----:B------:R-:W-:-:S02]  /*0850*/  IMAD.X R11, RZ, RZ, R11, P0 ;  /* 0x000000ffff0b7224 */ /* 0x000fc400000e060b */
[----:B------:R-:W-:Y:S02]  /*0860*/  IMAD.X R13, RZ, RZ, R13, P2 ;  /* 0x000000ffff0d7224 */ /* 0x000fe400010e060d */
[----:B--2---:R-:W-:-:S05]  /*0870*/  VIADD R21, R22, 0xffffffff ;  /* 0xffffffff16157836 */ /* 0x004fca0000000000 */
[----:B------:R-:W-:-:S13]  /*0880*/  ISETP.NE.AND P1, PT, R21, R18, PT ;  /* 0x000000121500720c */ /* 0x000fda0003f25270 */
[----:B------:R-:W-:Y:S01]  /*0890*/  @P1 IMAD.MOV R0, RZ, RZ, R19 ;  /* 0x000000ffff001224 */ /* 0x000fe200078e0213 */
[----:B------:R-:W-:Y:S06]  /*08a0*/  BRA.U UP0, `(.L_x_2) ;  /* 0xfffffff900947547 */ /* 0x000fec000b83ffff */
[----:B------:R-:W-:-:S05]  /*08b0*/  UMOV UR5, URZ ;  /* 0x000000ff00057c82 */ /* 0x000fca0008000000 */
.L_x_1:
[----:B------:R-:W-:-:S04]  /*08c0*/  ULOP3.LUT UR6, UR19, 0x1, URZ, 0xc0, !UPT ;  /* 0x0000000113067892 */ /* 0x000fc8000f8ec0ff */
[----:B------:R-:W-:-:S09]  /*08d0*/  UISETP.NE.U32.AND UP0, UPT, UR6, 0x1, UPT ;  /* 0x000000010600788c */ /* 0x000fd2000bf05070 */
[----:B------:R-:W-:Y:S05]  /*08e0*/  BRA.U UP0, `(.L_x_0) ;  /* 0x0000000500247547 */ /* 0x000fea000b800000 */
[----:B------:R-:W0:Y:S01]  /*08f0*/  LDCU.128 UR24, c[0x0][0x380] ;  /* 0x00007000ff1877ac */ /* 0x000e220008000c00 */
[----:B------:R-:W2:Y:S01]  /*0900*/  LDCU.128 UR8, c[0x0][0x390] ;  /* 0x00007200ff0877ac */ /* 0x000ea20008000c00 */
[----:B------:R-:W3:Y:S01]  /*0910*/  LDCU.128 UR28, c[0x0][0x3a0] ;  /* 0x00007400ff1c77ac */ /* 0x000ee20008000c00 */
[----:B------:R-:W4:Y:S01]  /*0920*/  LDCU.64 UR22, c[0x0][0x3b0] ;  /* 0x00007600ff1677ac */ /* 0x000f220008000a00 */
[----:B------:R-:W-:Y:S02]  /*0930*/  USHF.L.U32 UR17, UR4, 0x2, URZ ;  /* 0x0000000204117899 */ /* 0x000fe400080006ff */
[----:B------:R-:W-:Y:S02]  /*0940*/  USHF.L.U64.HI UR18, UR4, 0x2, UR5 ;  /* 0x0000000204127899 */ /* 0x000fe40008010205 */
[----:B0-----:R-:W-:Y:S02]  /*0950*/  UIADD3 UR15, UP0, UPT, UR17, UR24, URZ ;  /* 0x00000018110f7290 */ /* 0x001fe4000ff1e0ff */
[----:B------:R-:W-:-:S02]  /*0960*/  UIADD3 UR6, UP1, UPT, UR17, UR26, URZ ;  /* 0x0000001a11067290 */ /* 0x000fc4000ff3e0ff */
[----:B------:R-:W-:Y:S02]  /*0970*/  UIADD3.X UR16, UPT, UPT, UR18, UR25, URZ, UP0, !UPT ;  /* 0x0000001912107290 */ /* 0x000fe400087fe4ff */
[----:B--2---:R-:W-:Y:S01]  /*0980*/  UIADD3 UR14, UP0, UPT, UR17, UR10, URZ ;  /* 0x0000000a110e7290 */ /* 0x004fe2000ff1e0ff */
[----:B------:R-:W-:Y:S01]  /*0990*/  IMAD.U32 R2, RZ, RZ, UR15 ;  /* 0x0000000fff027e24 */ /* 0x000fe2000f8e00ff */
[----:B------:R-:W-:Y:S02]  /*09a0*/  UIADD3.X UR7, UPT, UPT, UR18, UR27, URZ, UP1, !UPT ;  /* 0x0000001b12077290 */ /* 0x000fe40008ffe4ff */
[----:B---3--:R-:W-:Y:S01]  /*09b0*/  UIADD3 UR12, UP1, UPT, UR17, UR30, URZ ;  /* 0x0000001e110c7290 */ /* 0x008fe2000ff3e0ff */
[----:B------:R-:W-:Y:S01]  /*09c0*/  IMAD.U32 R3, RZ, RZ, UR16 ;  /* 0x00000010ff037e24 */ /* 0x000fe2000f8e00ff */
[----:B------:R-:W-:Y:S01]  /*09d0*/  UIADD3.X UR11, UPT, UPT, UR18, UR11, URZ, UP0, !UPT ;  /* 0x0000000b120b7290 */ /* 0x000fe200087fe4ff */
[----:B------:R-:W-:Y:S01]  /*09e0*/  IMAD.U32 R6, RZ, RZ, UR14 ;  /* 0x0000000eff067e24 */ /* 0x000fe2000f8e00ff */
[----:B------:R-:W-:-:S02]  /*09f0*/  UIADD3 UR4, UP2, UPT, UR17, UR28, URZ ;  /* 0x0000001c11047290 */ /* 0x000fc4000ff5e0ff */
[----:B------:R-:W-:Y:S01]  /*0a00*/  UIADD3.X UR13, UPT, UPT, UR18, UR31, URZ, UP1, !UPT ;  /* 0x0000001f120d7290 */ /* 0x000fe20008ffe4ff */
[----:B------:R-:W-:Y:S01]  /*0a10*/  IMAD.U32 R4, RZ, RZ, UR12 ;  /* 0x0000000cff047e24 */ /* 0x000fe2000f8e00ff */
[----:B----4-:R-:W-:Y:S01]  /*0a20*/  UIADD3 UR10, UP0, UPT, UR17, UR22, URZ ;  /* 0x00000016110a7290 */ /* 0x010fe2000ff1e0ff */
[----:B------:R-:W-:Y:S01]  /*0a30*/  IMAD.U32 R7, RZ, RZ, UR11 ;  /* 0x0000000bff077e24 */ /* 0x000fe2000f8e00ff */
[----:B------:R-:W-:Y:S01]  /*0a40*/  UIADD3.X UR5, UPT, UPT, UR18, UR29, URZ, UP2, !UPT ;  /* 0x0000001d12057290 */ /* 0x000fe200097fe4ff */
[----:B------:R-:W-:Y:S01]  /*0a50*/  IMAD.U32 R11, RZ, RZ, UR7 ;  /* 0x00000007ff0b7e24 */ /* 0x000fe2000f8e00ff */
[----:B------:R-:W-:Y:S01]  /*0a60*/  UIADD3.X UR11, UPT, UPT, UR18, UR23, URZ, UP0, !UPT ;  /* 0x00000017120b7290 */ /* 0x000fe200087fe4ff */
[----:B------:R-:W-:Y:S01]  /*0a70*/  IMAD.U32 R5, RZ, RZ, UR13 ;  /* 0x0000000dff057e24 */ /* 0x000fe2000f8e00ff */
[----:B------:R-:W-:Y:S01]  /*0a80*/  UIADD3 UR8, UP0, UPT, UR17, UR8, URZ ;  /* 0x0000000811087290 */ /* 0x000fe2000ff1e0ff */
[----:B------:R-:W-:Y:S01]  /*0a90*/  IMAD.U32 R12, RZ, RZ, UR4 ;  /* 0x00000004ff0c7e24 */ /* 0x000fe2000f8e00ff */
[----:B------:R-:W2:Y:S01]  /*0aa0*/  LDG.E R3, desc[UR20][R2.64] ;  /* 0x0000001402037981 */ /* 0x000ea2000c1e1900 */
[----:B------:R-:W-:-:S02]  /*0ab0*/  IMAD.U32 R10, RZ, RZ, UR6 ;  /* 0x00000006ff0a7e24 */ /* 0x000fc4000f8e00ff */
[----:B------:R-:W-:Y:S01]  /*0ac0*/  IMAD.U32 R13, RZ, RZ, UR5 ;  /* 0x00000005ff0d7e24 */ /* 0x000fe2000f8e00ff */
[----:B------:R0:W2:Y:S01]  /*0ad0*/  LDG.E R14, desc[UR20][R6.64] ;  /* 0x00000014060e7981 */ /* 0x0000a2000c1e1900 */
[----:B------:R-:W-:Y:S01]  /*0ae0*/  IMAD.U32 R9, RZ, RZ, UR11 ;  /* 0x0000000bff097e24 */ /* 0x000fe2000f8e00ff */
[----:B------:R-:W-:Y:S01]  /*0af0*/  UIADD3.X UR9, UPT, UPT, UR18, UR9, URZ, UP0, !UPT ;  /* 0x0000000912097290 */ /* 0x000fe200087fe4ff */
[----:B------:R-:W-:Y:S01]  /*0b00*/  IMAD.U32 R8, RZ, RZ, UR10 ;  /* 0x0000000aff087e24 */ /* 0x000fe2000f8e00ff */
[----:B------:R-:W2:Y:S04]  /*0b10*/  LDG.E R4, desc[UR20][R4.64] ;  /* 0x0000001404047981 */ /* 0x000ea8000c1e1900 */
[----:B------:R-:W3:Y:S04]  /*0b20*/  LDG.E R11, desc[UR20][R10.64] ;  /* 0x000000140a0b7981 */ /* 0x000ee8000c1e1900 */
[----:B------:R-:W3:Y:S01]  /*0b30*/  LDG.E R12, desc[UR20][R12.64] ;  /* 0x000000140c0c7981 */ /* 0x000ee2000c1e1900 */
[----:B0-----:R-:W-:-:S03]  /*0b40*/  IMAD.U32 R7, RZ, RZ, UR9 ;  /* 0x00000009ff077e24 */ /* 0x001fc6000f8e00ff */
[----:B------:R-:W4:Y:S01]  /*0b50*/  LDG.E R9, desc[UR20][R8.64] ;  /* 0x0000001408097981 */ /* 0x000f22000c1e1900 */
[----:B------:R-:W-:-:S05]  /*0b60*/  IMAD.U32 R6, RZ, RZ, UR8 ;  /* 0x00000008ff067e24 */ /* 0x000fca000f8e00ff */
[----:B------:R-:W5:Y:S01]  /*0b70*/  LDG.E R7, desc[UR20][R6.64] ;  /* 0x0000001406077981 */ /* 0x000f62000c1e1900 */
[----:B--2---:R-:W-:Y:S02]  /*0b80*/  IADD3 R2, PT, PT, R3, -R14, -R4 ;  /* 0x8000000e03027210 */ /* 0x004fe40007ffe804 */
[----:B---3--:R-:W-:-:S03]  /*0b90*/  IADD3 R16, PT, PT, R11, -R12, -R14 ;  /* 0x8000000c0b107210 */ /* 0x008fc60007ffe80e */
[C---:B----4-:R-:W-:Y:S01]  /*0ba0*/  IMAD.IADD R2, R9.reuse, 0x1, R2 ;  /* 0x0000000109027824 */ /* 0x050fe200078e0202 */
[----:B------:R-:W-:Y:S01]  /*0bb0*/  ISETP.GT.AND P2, PT, R12, R9, PT ;  /* 0x000000090c00720c */ /* 0x000fe20003f44270 */
[----:B------:R-:W-:-:S03]  /*0bc0*/  IMAD.IADD R16, R9, 0x1, R16 ;  /* 0x0000000109107824 */ /* 0x000fc600078e0210 */
[----:B------:R-:W-:Y:S02]  /*0bd0*/  ISETP.GT.AND P0, PT, R2, RZ, PT ;  /* 0x000000ff0200720c */ /* 0x000fe40003f04270 */
[----:B------:R-:W0:Y:S01]  /*0be0*/  LDC.64 R2, c[0x4][RZ] ;  /* 0x01000000ff027b82 */ /* 0x000e220000000a00 */
[----:B------:R-:W-:Y:S02]  /*0bf0*/  ISETP.GT.AND P1, PT, R16, RZ, PT ;  /* 0x000000ff1000720c */ /* 0x000fe40003f24270 */
[----:B-----5:R-:W-:Y:S02]  /*0c00*/  IADD3 R12, PT, PT, R7, -R4, -R12 ;  /* 0x80000004070c7210 */ /* 0x020fe40007ffe80c */
[----:B------:R-:W-:Y:S02]  /*0c10*/  SEL R5, RZ, 0x10, !P2 ;  /* 0x00000010ff057807 */ /* 0x000fe40005000000 */
[----:B------:R-:W-:Y:S01]  /*0c20*/  SEL R8, RZ, 0x1, !P0 ;  /* 0x00000001ff087807 */ /* 0x000fe20004000000 */
[----:B------:R-:W-:Y:S01]  /*0c30*/  IMAD.IADD R12, R9, 0x1, R12 ;  /* 0x00000001090c7824 */ /* 0x000fe200078e020c */
[----:B------:R-:W-:-:S02]  /*0c40*/  SEL R6, RZ, 0x2, !P1 ;  /* 0x00000002ff067807 */ /* 0x000fc40004800000 */
[-C--:B------:R-:W-:Y:S02]  /*0c50*/  ISETP.GT.AND P0, PT, R14, R9.reuse, PT ;  /* 0x000000090e00720c */ /* 0x080fe40003f04270 */
[----:B------:R-:W-:Y:S02]  /*0c60*/  ISETP.GT.AND P1, PT, R9, RZ, PT ;  /* 0x000000ff0900720c */ /* 0x000fe40003f24270 */
[----:B------:R-:W-:Y:S02]  /*0c70*/  LOP3.LUT R5, R5, R6, R8, 0xfe, !PT ;  /* 0x0000000605057212 */ /* 0x000fe400078efe08 */
[----:B------:R-:W-:Y:S02]  /*0c80*/  SEL R7, RZ, 0x8, !P0 ;  /* 0x00000008ff077807 */ /* 0x000fe40004000000 */
[----:B------:R-:W-:Y:S02]  /*0c90*/  SEL R6, RZ, 0x40, !P1 ;  /* 0x00000040ff067807 */ /* 0x000fe40004800000 */
[----:B------:R-:W-:-:S02]  /*0ca0*/  ISETP.GT.AND P1, PT, R4, R9, PT ;  /* 0x000000090400720c */ /* 0x000fc40003f24270 */
[----:B------:R-:W-:Y:S02]  /*0cb0*/  ISETP.GT.AND P0, PT, R12, RZ, PT ;  /* 0x000000ff0c00720c */ /* 0x000fe40003f04270 */
[----:B------:R-:W-:Y:S02]  /*0cc0*/  LOP3.LUT R4, R7, R5, R6, 0xfe, !PT ;  /* 0x0000000507047212 */ /* 0x000fe400078efe06 */
[----:B------:R-:W-:Y:S02]  /*0cd0*/  SEL R5, RZ, 0x20, !P1 ;  /* 0x00000020ff057807 */ /* 0x000fe40004800000 */
[----:B------:R-:W-:-:S04]  /*0ce0*/  SEL R6, RZ, 0x4, !P0 ;  /* 0x00000004ff067807 */ /* 0x000fc80004000000 */
[----:B------:R-:W-:-:S04]  /*0cf0*/  LOP3.LUT R4, R5, R4, R6, 0xfe, !PT ;  /* 0x0000000405047212 */ /* 0x000fc800078efe06 */
[----:B0-----:R-:W-:-:S04]  /*0d00*/  LEA R2, P0, R4, R2, 0x2 ;  /* 0x0000000204027211 */ /* 0x001fc800078010ff */
[----:B------:R-:W-:-:S05]  /*0d10*/  LEA.HI.X R3, R4, R3, RZ, 0x2, P0 ;  /* 0x0000000304037211 */ /* 0x000fca00000f14ff */
[----:B------:R-:W2:Y:S01]  /*0d20*/  LDG.E R2, desc[UR20][R2.64] ;  /* 0x0000001402027981 */ /* 0x000ea2000c1e1900 */
[----:B------:R-:W-:Y:S02]  /*0d30*/  VIADD R4, R0, 0x1 ;  /* 0x0000000100047836 */ /* 0x000fe40000000000 */
[----:B--2---:R-:W-:-:S05]  /*0d40*/  VIADD R5, R2, 0xffffffff ;  /* 0xffffffff02057836 */ /* 0x004fca0000000000 */
[----:B-1----:R-:W-:-:S13]  /*0d50*/  ISETP.NE.AND P0, PT, R5, R18, PT ;  /* 0x000000120500720c */ /* 0x002fda0003f05270 */
[----:B------:R-:W-:-:S04]  /*0d60*/  @P0 IMAD.MOV R4, RZ, RZ, R0 ;  /* 0x000000ffff040224 */ /* 0x000fc800078e0200 */
[----:B------:R-:W-:-:S07]  /*0d70*/  IMAD.MOV.U32 R0, RZ, RZ, R4 ;  /* 0x000000ffff007224 */ /* 0x000fce00078e0004 */
.L_x_0:
[----:B------:R-:W1:Y:S02]  /*0d80*/  LDC.64 R2, c[0x0][0x3b8] ;  /* 0x0000ee00ff027b82 */ /* 0x000e640000000a00 */
[----:B-1----:R-:W-:-:S05]  /*0d90*/  IMAD.WIDE.U32 R18, R18, 0x4, R2 ;  /* 0x0000000412127825 */ /* 0x002fca00078e0002 */
[----:B------:R-:W-:Y:S01]  /*0da0*/  STG.E desc[UR20][R18.64], R0 ;  /* 0x0000000012007986 */ /* 0x000fe2000c101914 */
[----:B------:R-:W-:Y:S05]  /*0db0*/  EXIT ;  /* 0x000000000000794d */ /* 0x000fea0003800000 */
.L_x_3:
[----:B------:R-:W-:-:S00]  /*0dc0*/  BRA `(.L_x_3) ;  /* 0xfffffffc00fc7947 */ /* 0x000fc0000383ffff */
[----:B------:R-:W-:-:S00]  /*0dd0*/  NOP ;  /* 0x0000000000007918 */ /* 0x000fc00000000000 */
        /* <DEDUP_REMOVED lines=10> */
.L_x_4:


//--------------------- .nv.global.init           --------------------------
	.section	.nv.global.init,"aw",@progbits
	.align	4
.nv.global.init:
	.type		id_to_index,@object
	.size		id_to_index,(.L_0 - id_to_index)
id_to_index:
        /*0000*/ 	.byte	0x00, 0x00, 0x00, 0x00, 0x00, 0x00, 0x00, 0x00, 0x00, 0x00, 0x00, 0x00, 0x00, 0x00, 0x00, 0x00
        /* <DEDUP_REMOVED lines=31> */
.L_0:


//--------------------- .nv.shared.reserved.0     --------------------------
	.section	.nv.shared.reserved.0,"aw",@nobits
	.weak		__nv_reservedSMEM_offset_0_alias
	.size		__nv_reservedSMEM_offset_0_alias, 0, 64
	.other		__nv_reservedSMEM_offset_0_alias,@"STO_CUDA_RESERVED_SHARED STV_DEFAULT"
__nv_reservedSMEM_offset_0_alias:
	.zero		0
	.zero		64


//--------------------- .nv.constant0._Z18count_motif_kernelPiS_S_S_S_S_S_S_i --------------------------
	.section	.nv.constant0._Z18count_motif_kernelPiS_S_S_S_S_S_S_i,"a",@progbits
	.sectionflags	@""
	.align	4
.nv.constant0._Z18count_motif_kernelPiS_S_S_S_S_S_S_i:
	.zero		964


//--------------------- SYMBOLS --------------------------

	.type		.nv.reservedSmem.offset0,@object
	.size		.nv.reservedSmem.offset0,0x4
